//
// Generated by NVIDIA NVVM Compiler
//
// Compiler Build ID: CL-36424714
// Cuda compilation tools, release 13.0, V13.0.88
// Based on NVVM 20.0.0
//

.version 9.0
.target sm_100
.address_size 64

	// .globl	_Z16gpu_final_searchxxyP10subproblemPyS1_

.visible .entry _Z16gpu_final_searchxxyP10subproblemPyS1_(
	.param .u64 _Z16gpu_final_searchxxyP10subproblemPyS1__param_0,
	.param .u64 _Z16gpu_final_searchxxyP10subproblemPyS1__param_1,
	.param .u64 _Z16gpu_final_searchxxyP10subproblemPyS1__param_2,
	.param .u64 .ptr .align 1 _Z16gpu_final_searchxxyP10subproblemPyS1__param_3,
	.param .u64 .ptr .align 1 _Z16gpu_final_searchxxyP10subproblemPyS1__param_4,
	.param .u64 .ptr .align 1 _Z16gpu_final_searchxxyP10subproblemPyS1__param_5
)
{
	.local .align 16 .b8 	__local_depot0[1024];
	.reg .b64 	%SP;
	.reg .b64 	%SPL;
	.reg .pred 	%p<14>;
	.reg .b32 	%r<6>;
	.reg .b64 	%rd<238>;

	mov.u64 	%SPL, __local_depot0;
	ld.param.u64 	%rd62, [_Z16gpu_final_searchxxyP10subproblemPyS1__param_2];
	ld.param.u64 	%rd59, [_Z16gpu_final_searchxxyP10subproblemPyS1__param_3];
	add.u64 	%rd1, %SPL, 0;
	add.u64 	%rd2, %SPL, 256;
	add.u64 	%rd3, %SPL, 512;
	add.u64 	%rd4, %SPL, 768;
	mov.u32 	%r1, %ctaid.x;
	mov.u32 	%r2, %ntid.x;
	mov.u32 	%r3, %tid.x;
	mad.lo.s32 	%r4, %r1, %r2, %r3;
	cvt.s64.s32 	%rd5, %r4;
	setp.le.u64 	%p1, %rd62, %rd5;
	@%p1 bra 	$L__BB0_21;
	ld.param.u64 	%rd218, [_Z16gpu_final_searchxxyP10subproblemPyS1__param_1];
	cvta.to.global.u64 	%rd6, %rd59;
	mad.lo.s64 	%rd67, %rd5, 1320, %rd6;
	add.s64 	%rd7, %rd67, 1296;
	ld.global.u64 	%rd8, [%rd67+1296];
	setp.lt.s64 	%p2, %rd218, -1;
	@%p2 bra 	$L__BB0_13;
	ld.param.u64 	%rd219, [_Z16gpu_final_searchxxyP10subproblemPyS1__param_1];
	add.s64 	%rd69, %rd219, 2;
	max.s64 	%rd9, %rd69, 1;
	setp.lt.s64 	%p3, %rd69, 8;
	mov.b64 	%rd231, 0;
	@%p3 bra 	$L__BB0_5;
	and.b64  	%rd229, %rd9, 9223372036854775800;
	add.s64 	%rd228, %rd4, 32;
	add.s64 	%rd227, %rd3, 32;
	add.s64 	%rd226, %rd2, 32;
	add.s64 	%rd225, %rd1, 32;
	add.s64 	%rd224, %rd67, 544;
$L__BB0_4:
	.pragma "nounroll";
	and.b64  	%rd231, %rd9, 9223372036854775800;
	ld.global.u64 	%rd71, [%rd224+-288];
	ld.global.u64 	%rd72, [%rd224+-32];
	ld.global.u64 	%rd73, [%rd224+224];
	ld.global.u64 	%rd74, [%rd224+480];
	ld.global.u64 	%rd75, [%rd224+-280];
	st.local.v2.u64 	[%rd225+-32], {%rd71, %rd75};
	ld.global.u64 	%rd76, [%rd224+-24];
	st.local.v2.u64 	[%rd226+-32], {%rd72, %rd76};
	ld.global.u64 	%rd77, [%rd224+232];
	st.local.v2.u64 	[%rd227+-32], {%rd73, %rd77};
	ld.global.u64 	%rd78, [%rd224+488];
	st.local.v2.u64 	[%rd228+-32], {%rd74, %rd78};
	ld.global.u64 	%rd79, [%rd224+-272];
	ld.global.u64 	%rd80, [%rd224+-16];
	ld.global.u64 	%rd81, [%rd224+240];
	ld.global.u64 	%rd82, [%rd224+496];
	ld.global.u64 	%rd83, [%rd224+-264];
	st.local.v2.u64 	[%rd225+-16], {%rd79, %rd83};
	ld.global.u64 	%rd84, [%rd224+-8];
	st.local.v2.u64 	[%rd226+-16], {%rd80, %rd84};
	ld.global.u64 	%rd85, [%rd224+248];
	st.local.v2.u64 	[%rd227+-16], {%rd81, %rd85};
	ld.global.u64 	%rd86, [%rd224+504];
	st.local.v2.u64 	[%rd228+-16], {%rd82, %rd86};
	ld.global.u64 	%rd87, [%rd224+-256];
	ld.global.u64 	%rd88, [%rd224];
	ld.global.u64 	%rd89, [%rd224+256];
	ld.global.u64 	%rd90, [%rd224+512];
	ld.global.u64 	%rd91, [%rd224+-248];
	st.local.v2.u64 	[%rd225], {%rd87, %rd91};
	ld.global.u64 	%rd92, [%rd224+8];
	st.local.v2.u64 	[%rd226], {%rd88, %rd92};
	ld.global.u64 	%rd93, [%rd224+264];
	st.local.v2.u64 	[%rd227], {%rd89, %rd93};
	ld.global.u64 	%rd94, [%rd224+520];
	st.local.v2.u64 	[%rd228], {%rd90, %rd94};
	ld.global.u64 	%rd95, [%rd224+-240];
	ld.global.u64 	%rd96, [%rd224+16];
	ld.global.u64 	%rd97, [%rd224+272];
	ld.global.u64 	%rd98, [%rd224+528];
	ld.global.u64 	%rd99, [%rd224+-232];
	st.local.v2.u64 	[%rd225+16], {%rd95, %rd99};
	ld.global.u64 	%rd100, [%rd224+24];
	st.local.v2.u64 	[%rd226+16], {%rd96, %rd100};
	ld.global.u64 	%rd101, [%rd224+280];
	st.local.v2.u64 	[%rd227+16], {%rd97, %rd101};
	ld.global.u64 	%rd102, [%rd224+536];
	st.local.v2.u64 	[%rd228+16], {%rd98, %rd102};
	add.s64 	%rd229, %rd229, -8;
	add.s64 	%rd228, %rd228, 64;
	add.s64 	%rd227, %rd227, 64;
	add.s64 	%rd226, %rd226, 64;
	add.s64 	%rd225, %rd225, 64;
	add.s64 	%rd224, %rd224, 64;
	setp.ne.s64 	%p4, %rd229, 0;
	@%p4 bra 	$L__BB0_4;
$L__BB0_5:
	and.b64  	%rd30, %rd9, 7;
	setp.eq.s64 	%p5, %rd30, 0;
	@%p5 bra 	$L__BB0_13;
	add.s64 	%rd31, %rd7, -1040;
	and.b64  	%rd32, %rd9, 3;
	setp.lt.u64 	%p6, %rd30, 4;
	@%p6 bra 	$L__BB0_8;
	shl.b64 	%rd103, %rd231, 3;
	add.s64 	%rd104, %rd31, %rd103;
	ld.global.u64 	%rd105, [%rd104];
	add.s64 	%rd106, %rd1, %rd103;
	st.local.u64 	[%rd106], %rd105;
	ld.global.u64 	%rd107, [%rd104+256];
	add.s64 	%rd108, %rd2, %rd103;
	st.local.u64 	[%rd108], %rd107;
	ld.global.u64 	%rd109, [%rd104+512];
	add.s64 	%rd110, %rd3, %rd103;
	st.local.u64 	[%rd110], %rd109;
	ld.global.u64 	%rd111, [%rd104+768];
	add.s64 	%rd112, %rd4, %rd103;
	st.local.u64 	[%rd112], %rd111;
	add.s64 	%rd113, %rd103, 8;
	and.b64  	%rd114, %rd113, 34359738360;
	add.s64 	%rd115, %rd31, %rd114;
	ld.global.u64 	%rd116, [%rd115];
	add.s64 	%rd117, %rd1, %rd114;
	st.local.u64 	[%rd117], %rd116;
	ld.global.u64 	%rd118, [%rd115+256];
	add.s64 	%rd119, %rd2, %rd114;
	st.local.u64 	[%rd119], %rd118;
	ld.global.u64 	%rd120, [%rd115+512];
	add.s64 	%rd121, %rd3, %rd114;
	st.local.u64 	[%rd121], %rd120;
	ld.global.u64 	%rd122, [%rd115+768];
	add.s64 	%rd123, %rd4, %rd114;
	st.local.u64 	[%rd123], %rd122;
	add.s64 	%rd124, %rd103, 16;
	and.b64  	%rd125, %rd124, 34359738360;
	add.s64 	%rd126, %rd31, %rd125;
	ld.global.u64 	%rd127, [%rd126];
	add.s64 	%rd128, %rd1, %rd125;
	st.local.u64 	[%rd128], %rd127;
	ld.global.u64 	%rd129, [%rd126+256];
	add.s64 	%rd130, %rd2, %rd125;
	st.local.u64 	[%rd130], %rd129;
	ld.global.u64 	%rd131, [%rd126+512];
	add.s64 	%rd132, %rd3, %rd125;
	st.local.u64 	[%rd132], %rd131;
	ld.global.u64 	%rd133, [%rd126+768];
	add.s64 	%rd134, %rd4, %rd125;
	st.local.u64 	[%rd134], %rd133;
	add.s64 	%rd135, %rd103, 24;
	and.b64  	%rd136, %rd135, 34359738360;
	add.s64 	%rd137, %rd31, %rd136;
	ld.global.u64 	%rd138, [%rd137];
	add.s64 	%rd139, %rd1, %rd136;
	st.local.u64 	[%rd139], %rd138;
	ld.global.u64 	%rd140, [%rd137+256];
	add.s64 	%rd141, %rd2, %rd136;
	st.local.u64 	[%rd141], %rd140;
	ld.global.u64 	%rd142, [%rd137+512];
	add.s64 	%rd143, %rd3, %rd136;
	st.local.u64 	[%rd143], %rd142;
	ld.global.u64 	%rd144, [%rd137+768];
	add.s64 	%rd145, %rd4, %rd136;
	st.local.u64 	[%rd145], %rd144;
	add.s64 	%rd146, %rd231, 4;
	and.b64  	%rd231, %rd146, 4294967295;
$L__BB0_8:
	setp.eq.s64 	%p7, %rd32, 0;
	@%p7 bra 	$L__BB0_13;
	setp.eq.s64 	%p8, %rd32, 1;
	@%p8 bra 	$L__BB0_11;
	shl.b64 	%rd147, %rd231, 3;
	add.s64 	%rd148, %rd31, %rd147;
	ld.global.u64 	%rd149, [%rd148];
	add.s64 	%rd150, %rd1, %rd147;
	st.local.u64 	[%rd150], %rd149;
	ld.global.u64 	%rd151, [%rd148+256];
	add.s64 	%rd152, %rd2, %rd147;
	st.local.u64 	[%rd152], %rd151;
	ld.global.u64 	%rd153, [%rd148+512];
	add.s64 	%rd154, %rd3, %rd147;
	st.local.u64 	[%rd154], %rd153;
	ld.global.u64 	%rd155, [%rd148+768];
	add.s64 	%rd156, %rd4, %rd147;
	st.local.u64 	[%rd156], %rd155;
	add.s64 	%rd157, %rd147, 8;
	and.b64  	%rd158, %rd157, 34359738360;
	add.s64 	%rd159, %rd31, %rd158;
	ld.global.u64 	%rd160, [%rd159];
	add.s64 	%rd161, %rd1, %rd158;
	st.local.u64 	[%rd161], %rd160;
	ld.global.u64 	%rd162, [%rd159+256];
	add.s64 	%rd163, %rd2, %rd158;
	st.local.u64 	[%rd163], %rd162;
	ld.global.u64 	%rd164, [%rd159+512];
	add.s64 	%rd165, %rd3, %rd158;
	st.local.u64 	[%rd165], %rd164;
	ld.global.u64 	%rd166, [%rd159+768];
	add.s64 	%rd167, %rd4, %rd158;
	st.local.u64 	[%rd167], %rd166;
	add.s64 	%rd168, %rd231, 2;
	and.b64  	%rd231, %rd168, 4294967295;
$L__BB0_11:
	and.b64  	%rd169, %rd9, 1;
	setp.eq.b64 	%p9, %rd169, 1;
	not.pred 	%p10, %p9;
	@%p10 bra 	$L__BB0_13;
	shl.b64 	%rd170, %rd231, 3;
	add.s64 	%rd171, %rd31, %rd170;
	ld.global.u64 	%rd172, [%rd171];
	add.s64 	%rd173, %rd1, %rd170;
	st.local.u64 	[%rd173], %rd172;
	ld.global.u64 	%rd174, [%rd171+256];
	add.s64 	%rd175, %rd2, %rd170;
	st.local.u64 	[%rd175], %rd174;
	ld.global.u64 	%rd176, [%rd171+512];
	add.s64 	%rd177, %rd3, %rd170;
	st.local.u64 	[%rd177], %rd176;
	ld.global.u64 	%rd178, [%rd171+768];
	add.s64 	%rd179, %rd4, %rd170;
	st.local.u64 	[%rd179], %rd178;
$L__BB0_13:
	ld.param.u64 	%rd235, [_Z16gpu_final_searchxxyP10subproblemPyS1__param_1];
	ld.param.u64 	%rd217, [_Z16gpu_final_searchxxyP10subproblemPyS1__param_0];
	shl.b64 	%rd181, %rd8, 3;
	add.s64 	%rd233, %rd4, %rd181;
	shl.b64 	%rd182, %rd235, 3;
	add.s64 	%rd183, %rd1, %rd182;
	ld.local.u64 	%rd184, [%rd183];
	add.s64 	%rd185, %rd3, %rd182;
	ld.local.u64 	%rd186, [%rd185];
	or.b64  	%rd187, %rd186, %rd184;
	add.s64 	%rd188, %rd2, %rd182;
	ld.local.u64 	%rd189, [%rd188];
	or.b64  	%rd190, %rd187, %rd189;
	not.b64 	%rd191, %rd190;
	cvt.u32.u64 	%r5, %rd217;
	mov.b64 	%rd192, -1;
	shl.b64 	%rd193, %rd192, %r5;
	not.b64 	%rd38, %rd193;
	and.b64  	%rd234, %rd191, %rd38;
	add.s64 	%rd40, %rd217, -1;
	mov.b64 	%rd236, 0;
	mov.u64 	%rd237, %rd236;
$L__BB0_14:
	setp.ne.s64 	%p11, %rd234, 0;
	@%p11 bra 	$L__BB0_17;
	ld.param.u64 	%rd221, [_Z16gpu_final_searchxxyP10subproblemPyS1__param_1];
	setp.le.s64 	%p13, %rd235, %rd221;
	@%p13 bra 	$L__BB0_20;
	add.s64 	%rd46, %rd233, -8;
	ld.local.u64 	%rd234, [%rd233+-8];
	add.s64 	%rd235, %rd235, -1;
	mov.u64 	%rd233, %rd46;
	bra.uni 	$L__BB0_14;
$L__BB0_17:
	setp.ge.s64 	%p12, %rd235, %rd40;
	@%p12 bra 	$L__BB0_19;
	neg.s64 	%rd194, %rd234;
	and.b64  	%rd195, %rd234, %rd194;
	add.s64 	%rd49, %rd235, 1;
	shl.b64 	%rd196, %rd235, 3;
	add.s64 	%rd197, %rd1, %rd196;
	ld.local.u64 	%rd198, [%rd197];
	or.b64  	%rd199, %rd198, %rd195;
	st.local.u64 	[%rd197+8], %rd199;
	add.s64 	%rd200, %rd3, %rd196;
	ld.local.u64 	%rd201, [%rd200];
	or.b64  	%rd202, %rd201, %rd195;
	shr.u64 	%rd203, %rd202, 1;
	st.local.u64 	[%rd200+8], %rd203;
	add.s64 	%rd204, %rd2, %rd196;
	ld.local.u64 	%rd205, [%rd204];
	or.b64  	%rd206, %rd205, %rd195;
	shl.b64 	%rd207, %rd206, 1;
	st.local.u64 	[%rd204+8], %rd207;
	add.s64 	%rd50, %rd233, 8;
	xor.b64  	%rd208, %rd195, %rd234;
	st.local.u64 	[%rd233], %rd208;
	or.b64  	%rd209, %rd203, %rd199;
	or.b64  	%rd210, %rd209, %rd207;
	not.b64 	%rd211, %rd210;
	and.b64  	%rd234, %rd211, %rd38;
	add.s64 	%rd237, %rd237, 1;
	mov.u64 	%rd233, %rd50;
	mov.u64 	%rd235, %rd49;
	bra.uni 	$L__BB0_14;
$L__BB0_19:
	add.s64 	%rd236, %rd236, 1;
	add.s64 	%rd54, %rd233, -8;
	ld.local.u64 	%rd234, [%rd233+-8];
	add.s64 	%rd235, %rd235, -1;
	mov.u64 	%rd233, %rd54;
	bra.uni 	$L__BB0_14;
$L__BB0_20:
	ld.param.u64 	%rd223, [_Z16gpu_final_searchxxyP10subproblemPyS1__param_5];
	ld.param.u64 	%rd222, [_Z16gpu_final_searchxxyP10subproblemPyS1__param_4];
	cvta.to.global.u64 	%rd212, %rd223;
	shl.b64 	%rd213, %rd5, 3;
	add.s64 	%rd214, %rd212, %rd213;
	st.global.u64 	[%rd214], %rd236;
	cvta.to.global.u64 	%rd215, %rd222;
	add.s64 	%rd216, %rd215, %rd213;
	st.global.u64 	[%rd216], %rd237;
$L__BB0_21:
	ret;

}


// ===== COMPILED SASS (sm_100) =====

	.target	sm_100

	.elftype	@"ET_EXEC"


//--------------------- .note.nv.tkinfo           --------------------------
	.section	.note.nv.tkinfo,"",@"SHT_NOTE"
	.sectionflags	@"SHF_NOTE_NV_TKINFO"
	.tkinfo
        /*0018*/ 	.word	0x00000002
        /*0030*/ 	.string	""
        /*0030*/ 	.string	"ptxas"
        /*0030*/ 	.string	"Cuda compilation tools, release 13.0, V13.0.88"
        /*0030*/ 	.string	"Build cuda_13.0.r13.0/compiler.36424714_0"
        /*0030*/ 	.string	"-arch sm_100 -m 64 "



//--------------------- .note.nv.cuinfo           --------------------------
	.section	.note.nv.cuinfo,"",@"SHT_NOTE"
	.sectionflags	@"SHF_NOTE_NV_CUINFO"
        /*0018*/ 	.short	0x0002
        /*001a*/ 	.short	0x0064
        /*001c*/ 	.short	0x0082
	.zero		2


//--------------------- .nv.info                  --------------------------
	.section	.nv.info,"",@"SHT_CUDA_INFO"
	.align	4


	//----- nvinfo : EIATTR_REGCOUNT
	.align		4
        /*0000*/ 	.byte	0x04, 0x2f
        /*0002*/ 	.short	(.L_1 - .L_0)
	.align		4
.L_0:
        /*0004*/ 	.word	index@(_Z16gpu_final_searchxxyP10subproblemPyS1_)
        /*0008*/ 	.word	0x00000020


	//----- nvinfo : EIATTR_FRAME_SIZE
	.align		4
.L_1:
        /*000c*/ 	.byte	0x04, 0x11
        /*000e*/ 	.short	(.L_3 - .L_2)
	.align		4
.L_2:
        /*0010*/ 	.word	index@(_Z16gpu_final_searchxxyP10subproblemPyS1_)
        /*0014*/ 	.word	0x00000400


	//----- nvinfo : EIATTR_MIN_STACK_SIZE
	.align		4
.L_3:
        /*0018*/ 	.byte	0x04, 0x12
        /*001a*/ 	.short	(.L_5 - .L_4)
	.align		4
.L_4:
        /*001c*/ 	.word	index@(_Z16gpu_final_searchxxyP10subproblemPyS1_)
        /*0020*/ 	.word	0x00000400
.L_5:


//--------------------- .nv.compat                --------------------------
	.section	.nv.compat,"",@"SHT_CUDA_COMPAT_INFO"
	.align	4
        /*0000*/ 	.byte	0x02, 0x09, 0x00, 0x00, 0x02, 0x02, 0x01, 0x00, 0x02, 0x05, 0x05, 0x00, 0x03, 0x07, 0x01, 0x01
        /*0010*/ 	.byte	0x02, 0x03, 0x00, 0x00, 0x02, 0x06, 0x01, 0x00, 0x04, 0x0b, 0x08, 0x00, 0x09, 0x00, 0x00, 0x00
        /*0020*/ 	.byte	0x00, 0x00, 0x00, 0x00


//--------------------- .nv.info._Z16gpu_final_searchxxyP10subproblemPyS1_ --------------------------
	.section	.nv.info._Z16gpu_final_searchxxyP10subproblemPyS1_,"",@"SHT_CUDA_INFO"
	.sectionflags	@""
	.align	4


	//----- nvinfo : EIATTR_CUDA_API_VERSION
	.align		4
        /*0000*/ 	.byte	0x04, 0x37
        /*0002*/ 	.short	(.L_7 - .L_6)
.L_6:
        /*0004*/ 	.word	0x00000082


	//----- nvinfo : EIATTR_KPARAM_INFO
	.align		4
.L_7:
        /*0008*/ 	.byte	0x04, 0x17
        /*000a*/ 	.short	(.L_9 - .L_8)
.L_8:
        /*000c*/ 	.word	0x00000000
        /*0010*/ 	.short	0x0005
        /*0012*/ 	.short	0x0028
        /*0014*/ 	.byte	0x00, 0xf5, 0x21, 0x00


	//----- nvinfo : EIATTR_KPARAM_INFO
	.align		4
.L_9:
        /*0018*/ 	.byte	0x04, 0x17
        /*001a*/ 	.short	(.L_11 - .L_10)
.L_10:
        /*001c*/ 	.word	0x00000000
        /*0020*/ 	.short	0x0004
        /*0022*/ 	.short	0x0020
        /*0024*/ 	.byte	0x00, 0xf5, 0x21, 0x00


	//----- nvinfo : EIATTR_KPARAM_INFO
	.align		4
.L_11:
        /*0028*/ 	.byte	0x04, 0x17
        /*002a*/ 	.short	(.L_13 - .L_12)
.L_12:
        /*002c*/ 	.word	0x00000000
        /*0030*/ 	.short	0x0003
        /*0032*/ 	.short	0x0018
        /*0034*/ 	.byte	0x00, 0xf5, 0x21, 0x00


	//----- nvinfo : EIATTR_KPARAM_INFO
	.align		4
.L_13:
        /*0038*/ 	.byte	0x04, 0x17
        /*003a*/ 	.short	(.L_15 - .L_14)
.L_14:
        /*003c*/ 	.word	0x00000000
        /*0040*/ 	.short	0x0002
        /*0042*/ 	.short	0x0010
        /*0044*/ 	.byte	0x00, 0xf0, 0x21, 0x00


	//----- nvinfo : EIATTR_KPARAM_INFO
	.align		4
.L_15:
        /*0048*/ 	.byte	0x04, 0x17
        /*004a*/ 	.short	(.L_17 - .L_16)
.L_16:
        /*004c*/ 	.word	0x00000000
        /*0050*/ 	.short	0x0001
        /*0052*/ 	.short	0x0008
        /*0054*/ 	.byte	0x00, 0xf0, 0x21, 0x00


	//----- nvinfo : EIATTR_KPARAM_INFO
	.align		4
.L_17:
        /*0058*/ 	.byte	0x04, 0x17
        /*005a*/ 	.short	(.L_19 - .L_18)
.L_18:
        /*005c*/ 	.word	0x00000000
        /*0060*/ 	.short	0x0000
        /*0062*/ 	.short	0x0000
        /*0064*/ 	.byte	0x00, 0xf0, 0x21, 0x00


	//----- nvinfo : EIATTR_SPARSE_MMA_MASK
	.align		4
.L_19:
        /*0068*/ 	.byte	0x03, 0x50
        /*006a*/ 	.short	0x0000


	//----- nvinfo : EIATTR_MAXREG_COUNT
	.align		4
        /*006c*/ 	.byte	0x03, 0x1b
        /*006e*/ 	.short	0x00ff


	//----- nvinfo : EIATTR_MERCURY_ISA_VERSION
	.align		4
        /*0070*/ 	.byte	0x03, 0x5f
        /*0072*/ 	.short	0x0101


	//----- nvinfo : EIATTR_VRC_CTA_INIT_COUNT
	.align		4
        /*0074*/ 	.byte	0x02, 0x4a
	.zero		1
	.zero		1


	//----- nvinfo : EIATTR_EXIT_INSTR_OFFSETS
	.align		4
        /*0078*/ 	.byte	0x04, 0x1c
        /*007a*/ 	.short	(.L_21 - .L_20)


	//   ....[0]....
.L_20:
        /*007c*/ 	.word	0x000000b0


	//   ....[1]....
        /*0080*/ 	.word	0x00001450


	//----- nvinfo : EIATTR_CRS_STACK_SIZE
	.align		4
.L_21:
        /*0084*/ 	.byte	0x04, 0x1e
        /*0086*/ 	.short	(.L_23 - .L_22)
.L_22:
        /*0088*/ 	.word	0x00000000


	//----- nvinfo : EIATTR_CBANK_PARAM_SIZE
	.align		4
.L_23:
        /*008c*/ 	.byte	0x03, 0x19
        /*008e*/ 	.short	0x0030


	//----- nvinfo : EIATTR_PARAM_CBANK
	.align		4
        /*0090*/ 	.byte	0x04, 0x0a
        /*0092*/ 	.short	(.L_25 - .L_24)
	.align		4
.L_24:
        /*0094*/ 	.word	index@(.nv.constant0._Z16gpu_final_searchxxyP10subproblemPyS1_)
        /*0098*/ 	.short	0x0380
        /*009a*/ 	.short	0x0030


	//----- nvinfo : EIATTR_SW_WAR
	.align		4
.L_25:
        /*009c*/ 	.byte	0x04, 0x36
        /*009e*/ 	.short	(.L_27 - .L_26)
.L_26:
        /*00a0*/ 	.word	0x00000008
.L_27:


//--------------------- .nv.callgraph             --------------------------
	.section	.nv.callgraph,"",@"SHT_CUDA_CALLGRAPH"
	.align	4
	.sectionentsize	8
	.align		4
        /*0000*/ 	.word	0x00000000
	.align		4
        /*0004*/ 	.word	0xffffffff
	.align		4
        /*0008*/ 	.word	0x00000000
	.align		4
        /*000c*/ 	.word	0xfffffffe
	.align		4
        /*0010*/ 	.word	0x00000000
	.align		4
        /*0014*/ 	.word	0xfffffffd
	.align		4
        /*0018*/ 	.word	0x00000000
	.align		4
        /*001c*/ 	.word	0xfffffffc


//--------------------- .text._Z16gpu_final_searchxxyP10subproblemPyS1_ --------------------------
	.section	.text._Z16gpu_final_searchxxyP10subproblemPyS1_,"ax",@progbits
	.align	128
        .global         _Z16gpu_final_searchxxyP10subproblemPyS1_
        .type           _Z16gpu_final_searchxxyP10subproblemPyS1_,@function
        .size           _Z16gpu_final_searchxxyP10subproblemPyS1_,(.L_x_15 - _Z16gpu_final_searchxxyP10subproblemPyS1_)
        .other          _Z16gpu_final_searchxxyP10subproblemPyS1_,@"STO_CUDA_ENTRY STV_DEFAULT"
_Z16gpu_final_searchxxyP10subproblemPyS1_:
.text._Z16gpu_final_searchxxyP10subproblemPyS1_:
[----:B------:R-:W0:Y:S01]  /*0000*/  LDC R1, c[0x0][0x37c] ;  /* 0x0000df00ff017b82 */ /* 0x000e220000000800 */
[----:B------:R-:W1:Y:S07]  /*0010*/  S2R R0, SR_TID.X ;  /* 0x0000000000007919 */ /* 0x000e6e0000002100 */
[----:B------:R-:W1:Y:S01]  /*0020*/  S2UR UR4, SR_CTAID.X ;  /* 0x00000000000479c3 */ /* 0x000e620000002500 */
[----:B------:R-:W2:Y:S01]  /*0030*/  LDCU.64 UR6, c[0x0][0x390] ;  /* 0x00007200ff0677ac */ /* 0x000ea20008000a00 */
[----:B0-----:R-:W-:-:S06]  /*0040*/  VIADD R1, R1, 0xfffffc00 ;  /* 0xfffffc0001017836 */ /* 0x001fcc0000000000 */
[----:B------:R-:W1:Y:S02]  /*0050*/  LDC R19, c[0x0][0x360] ;  /* 0x0000d800ff137b82 */ /* 0x000e640000000800 */
[----:B-1----:R-:W-:Y:S01]  /*0060*/  IMAD R19, R19, UR4, R0 ;  /* 0x0000000413137c24 */ /* 0x002fe2000f8e0200 */
[----:B------:R-:W-:-:S04]  /*0070*/  R2UR UR4, R1 ;  /* 0x00000000010472ca */ /* 0x000fc800000e0000 */
[----:B--2---:R-:W-:Y:S02]  /*0080*/  ISETP.GE.U32.AND P0, PT, R19, UR6, PT ;  /* 0x0000000613007c0c */ /* 0x004fe4000bf06070 */
[----:B------:R-:W-:-:S04]  /*0090*/  SHF.R.S32.HI R17, RZ, 0x1f, R19 ;  /* 0x0000001fff117819 */ /* 0x000fc80000011413 */
[----:B------:R-:W-:-:S13]  /*00a0*/  ISETP.GE.U32.AND.EX P0, PT, R17, UR7, PT, P0 ;  /* 0x0000000711007c0c */ /* 0x000fda000bf06100 */
[----:B------:R-:W-:Y:S05]  /*00b0*/  @P0 EXIT ;  /* 0x000000000000094d */ /* 0x000fea0003800000 */
[----:B------:R-:W0:Y:S01]  /*00c0*/  LDC.64 R24, c[0x0][0x398] ;  /* 0x0000e600ff187b82 */ /* 0x000e220000000a00 */
[----:B------:R-:W1:Y:S01]  /*00d0*/  LDCU.64 UR10, c[0x0][0x358] ;  /* 0x00006b00ff0a77ac */ /* 0x000e620008000a00 */
[----:B------:R-:W-:Y:S01]  /*00e0*/  IMAD R23, R17, 0x528, RZ ;  /* 0x0000052811177824 */ /* 0x000fe200078e02ff */
[----:B------:R-:W2:Y:S01]  /*00f0*/  LDCU.64 UR12, c[0x0][0x388] ;  /* 0x00007100ff0c77ac */ /* 0x000ea20008000a00 */
[----:B0-----:R-:W-:-:S04]  /*0100*/  IMAD.WIDE.U32 R24, R19, 0x528, R24 ;  /* 0x0000052813187825 */ /* 0x001fc800078e0018 */
[----:B------:R-:W-:Y:S02]  /*0110*/  IMAD.IADD R23, R25, 0x1, R23 ;  /* 0x0000000119177824 */ /* 0x000fe400078e0217 */
[----:B------:R-:W-:-:S05]  /*0120*/  IMAD.MOV.U32 R22, RZ, RZ, R24 ;  /* 0x000000ffff167224 */ /* 0x000fca00078e0018 */
[----:B-1----:R0:W5:Y:S01]  /*0130*/  LDG.E R18, desc[UR10][R22.64+0x510] ;  /* 0x0005100a16127981 */ /* 0x002162000c1e1900 */
[----:B--2---:R-:W-:Y:S02]  /*0140*/  UISETP.GE.U32.AND UP0, UPT, UR12, -0x1, UPT ;  /* 0xffffffff0c00788c */ /* 0x004fe4000bf06070 */
[----:B------:R-:W-:Y:S02]  /*0150*/  UIADD3 UR4, UPT, UPT, UR4, 0x300, URZ ;  /* 0x0000030004047890 */ /* 0x000fe4000fffe0ff */
[----:B------:R-:W-:-:S09]  /*0160*/  UISETP.GE.AND.EX UP0, UPT, UR13, -0x1, UPT, UP0 ;  /* 0xffffffff0d00788c */ /* 0x000fd2000bf06300 */
[----:B0-----:R-:W-:Y:S05]  /*0170*/  BRA.U !UP0, `(.L_x_0) ;  /* 0x0000000d08307547 */ /* 0x001fea000b800000 */
[----:B------:R-:W-:Y:S01]  /*0180*/  UIADD3 UR9, UP0, UPT, UR12, 0x2, URZ ;  /* 0x000000020c097890 */ /* 0x000fe2000ff1e0ff */
[----:B------:R-:W-:-:S03]  /*0190*/  CS2R R26, SRZ ;  /* 0x00000000001a7805 */ /* 0x000fc6000001ff00 */
[----:B------:R-:W-:Y:S02]  /*01a0*/  UIADD3.X UR5, UPT, UPT, URZ, UR13, URZ, UP0, !UPT ;  /* 0x0000000dff057290 */ /* 0x000fe400087fe4ff */
[----:B------:R-:W-:Y:S02]  /*01b0*/  UISETP.GT.U32.AND UP0, UPT, UR9, 0x1, UPT ;  /* 0x000000010900788c */ /* 0x000fe4000bf04070 */
[----:B------:R-:W-:Y:S02]  /*01c0*/  UISETP.GE.U32.AND UP1, UPT, UR9, 0x8, UPT ;  /* 0x000000080900788c */ /* 0x000fe4000bf26070 */
[----:B------:R-:W-:-:S04]  /*01d0*/  UISETP.GT.AND.EX UP0, UPT, UR5, URZ, UPT, UP0 ;  /* 0x000000ff0500728c */ /* 0x000fc8000bf04300 */
[----:B------:R-:W-:Y:S02]  /*01e0*/  USEL UR9, UR9, 0x1, UP0 ;  /* 0x0000000109097887 */ /* 0x000fe40008000000 */
[----:B------:R-:W-:Y:S02]  /*01f0*/  USEL UR8, UR5, URZ, UP0 ;  /* 0x000000ff05087287 */ /* 0x000fe40008000000 */
[----:B------:R-:W-:-:S09]  /*0200*/  UISETP.GE.AND.EX UP0, UPT, UR5, URZ, UPT, UP1 ;  /* 0x000000ff0500728c */ /* 0x000fd2000bf06310 */
[----:B------:R-:W-:Y:S05]  /*0210*/  BRA.U !UP0, `(.L_x_1) ;  /* 0x0000000508247547 */ /* 0x000fea000b800000 */
[----:B------:R-:W-:Y:S01]  /*0220*/  IADD3 R26, P0, PT, R24, 0x220, RZ ;  /* 0x00000220181a7810 */ /* 0x000fe20007f1e0ff */
[----:B------:R-:W-:Y:S01]  /*0230*/  ULOP3.LUT UR7, UR9, 0xfffffff8, URZ, 0xc0, !UPT ;  /* 0xfffffff809077892 */ /* 0x000fe2000f8ec0ff */
[C---:B------:R-:W-:Y:S01]  /*0240*/  VIADD R0, R1.reuse, 0x320 ;  /* 0x0000032001007836 */ /* 0x040fe20000000000 */
[----:B------:R-:W-:Y:S01]  /*0250*/  ULOP3.LUT UR8, UR8, 0x7fffffff, URZ, 0xc0, !UPT ;  /* 0x7fffffff08087892 */ /* 0x000fe2000f8ec0ff */
[C---:B------:R-:W-:Y:S02]  /*0260*/  VIADD R2, R1.reuse, 0x220 ;  /* 0x0000022001027836 */ /* 0x040fe40000000000 */
[C---:B------:R-:W-:Y:S02]  /*0270*/  VIADD R3, R1.reuse, 0x120 ;  /* 0x0000012001037836 */ /* 0x040fe40000000000 */
[----:B------:R-:W-:Y:S01]  /*0280*/  VIADD R16, R1, 0x20 ;  /* 0x0000002001107836 */ /* 0x000fe20000000000 */
[----:B------:R-:W-:Y:S01]  /*0290*/  UMOV UR5, UR7 ;  /* 0x0000000700057c82 */ /* 0x000fe20008000000 */
[----:B------:R-:W-:Y:S01]  /*02a0*/  IMAD.X R27, RZ, RZ, R23, P0 ;  /* 0x000000ffff1b7224 */ /* 0x000fe200000e0617 */
[----:B------:R-:W-:-:S06]  /*02b0*/  UMOV UR6, UR8 ;  /* 0x0000000800067c82 */ /* 0x000fcc0008000000 */
.L_x_2:
[----:B------:R-:W-:Y:S02]  /*02c0*/  IMAD.MOV.U32 R20, RZ, RZ, R26 ;  /* 0x000000ffff147224 */ /* 0x000fe400078e001a */
[----:B------:R-:W-:-:S05]  /*02d0*/  IMAD.MOV.U32 R21, RZ, RZ, R27 ;  /* 0x000000ffff157224 */ /* 0x000fca00078e001b */
[----:B------:R-:W2:Y:S04]  /*02e0*/  LDG.E.64 R4, desc[UR10][R20.64+-0x120] ;  /* 0xfffee00a14047981 */ /* 0x000ea8000c1e1b00 */
[----:B------:R-:W2:Y:S04]  /*02f0*/  LDG.E.64 R6, desc[UR10][R20.64+-0x118] ;  /* 0xfffee80a14067981 */ /* 0x000ea8000c1e1b00 */
[----:B------:R-:W3:Y:S04]  /*0300*/  LDG.E.64 R8, desc[UR10][R20.64+-0x20] ;  /* 0xffffe00a14087981 */ /* 0x000ee8000c1e1b00 */
[----:B------:R-:W3:Y:S04]  /*0310*/  LDG.E.64 R10, desc[UR10][R20.64+-0x18] ;  /* 0xffffe80a140a7981 */ /* 0x000ee8000c1e1b00 */
[----:B------:R-:W4:Y:S04]  /*0320*/  LDG.E.64 R12, desc[UR10][R20.64+0xe0] ;  /* 0x0000e00a140c7981 */ /* 0x000f28000c1e1b00 */
[----:B------:R-:W4:Y:S04]  /*0330*/  LDG.E.64 R14, desc[UR10][R20.64+0xe8] ;  /* 0x0000e80a140e7981 */ /* 0x000f28000c1e1b00 */
[----:B--2---:R0:W-:Y:S04]  /*0340*/  STL.128 [R16+-0x20], R4 ;  /* 0xffffe00410007387 */ /* 0x0041e80000100c00 */
[----:B0-----:R-:W2:Y:S04]  /*0350*/  LDG.E.64 R4, desc[UR10][R20.64+0x1e0] ;  /* 0x0001e00a14047981 */ /* 0x001ea8000c1e1b00 */
[----:B------:R-:W2:Y:S04]  /*0360*/  LDG.E.64 R6, desc[UR10][R20.64+0x1e8] ;  /* 0x0001e80a14067981 */ /* 0x000ea8000c1e1b00 */
[----:B---3--:R0:W-:Y:S04]  /*0370*/  STL.128 [R3+-0x20], R8 ;  /* 0xffffe00803007387 */ /* 0x0081e80000100c00 */
[----:B----4-:R1:W-:Y:S04]  /*0380*/  STL.128 [R2+-0x20], R12 ;  /* 0xffffe00c02007387 */ /* 0x0103e80000100c00 */
[----:B0-----:R-:W3:Y:S04]  /*0390*/  LDG.E.64 R8, desc[UR10][R20.64+-0x110] ;  /* 0xfffef00a14087981 */ /* 0x001ee8000c1e1b00 */
[----:B------:R-:W3:Y:S04]  /*03a0*/  LDG.E.64 R10, desc[UR10][R20.64+-0x108] ;  /* 0xfffef80a140a7981 */ /* 0x000ee8000c1e1b00 */
[----:B-1----:R-:W4:Y:S04]  /*03b0*/  LDG.E.64 R12, desc[UR10][R20.64+-0x10] ;  /* 0xfffff00a140c7981 */ /* 0x002f28000c1e1b00 */
        /* <DEDUP_REMOVED lines=13> */
[----:B----4-:R0:W-:Y:S04]  /*0490*/  STL.128 [R0+-0x10], R12 ;  /* 0xfffff00c00007387 */ /* 0x0101e80000100c00 */
[----:B---3--:R1:W-:Y:S04]  /*04a0*/  STL.128 [R16], R8 ;  /* 0x0000000810007387 */ /* 0x0083e80000100c00 */
[----:B0-----:R-:W3:Y:S04]  /*04b0*/  LDG.E.64 R12, desc[UR10][R20.64+0x100] ;  /* 0x0001000a140c7981 */ /* 0x001ee8000c1e1b00 */
[----:B------:R-:W3:Y:S04]  /*04c0*/  LDG.E.64 R14, desc[UR10][R20.64+0x108] ;  /* 0x0001080a140e7981 */ /* 0x000ee8000c1e1b00 */
[----:B-1----:R-:W4:Y:S04]  /*04d0*/  LDG.E.64 R8, desc[UR10][R20.64+0x200] ;  /* 0x0002000a14087981 */ /* 0x002f28000c1e1b00 */
[----:B------:R-:W4:Y:S04]  /*04e0*/  LDG.E.64 R10, desc[UR10][R20.64+0x208] ;  /* 0x0002080a140a7981 */ /* 0x000f28000c1e1b00 */
[----:B--2---:R0:W-:Y:S04]  /*04f0*/  STL.128 [R3], R4 ;  /* 0x0000000403007387 */ /* 0x0041e80000100c00 */
[----:B0-----:R-:W2:Y:S04]  /*0500*/  LDG.E.64 R4, desc[UR10][R20.64+-0xf0] ;  /* 0xffff100a14047981 */ /* 0x001ea8000c1e1b00 */
[----:B------:R-:W2:Y:S04]  /*0510*/  LDG.E.64 R6, desc[UR10][R20.64+-0xe8] ;  /* 0xffff180a14067981 */ /* 0x000ea8000c1e1b00 */
[----:B---3--:R0:W-:Y:S04]  /*0520*/  STL.128 [R2], R12 ;  /* 0x0000000c02007387 */ /* 0x0081e80000100c00 */
[----:B----4-:R1:W-:Y:S04]  /*0530*/  STL.128 [R0], R8 ;  /* 0x0000000800007387 */ /* 0x0103e80000100c00 */
[----:B0-----:R-:W3:Y:S04]  /*0540*/  LDG.E.64 R12, desc[UR10][R20.64+0x210] ;  /* 0x0002100a140c7981 */ /* 0x001ee8000c1e1b00 */
[----:B------:R-:W3:Y:S04]  /*0550*/  LDG.E.64 R14, desc[UR10][R20.64+0x218] ;  /* 0x0002180a140e7981 */ /* 0x000ee8000c1e1b00 */
[----:B-1----:R-:W4:Y:S04]  /*0560*/  LDG.E.64 R8, desc[UR10][R20.64+0x10] ;  /* 0x0000100a14087981 */ /* 0x002f28000c1e1b00 */
[----:B------:R-:W4:Y:S04]  /*0570*/  LDG.E.64 R10, desc[UR10][R20.64+0x18] ;  /* 0x0000180a140a7981 */ /* 0x000f28000c1e1b00 */
[----:B--2---:R0:W-:Y:S04]  /*0580*/  STL.128 [R16+0x10], R4 ;  /* 0x0000100410007387 */ /* 0x0041e80000100c00 */
[----:B0-----:R-:W2:Y:S04]  /*0590*/  LDG.E.64 R4, desc[UR10][R20.64+0x110] ;  /* 0x0001100a14047981 */ /* 0x001ea8000c1e1b00 */
[----:B------:R-:W2:Y:S01]  /*05a0*/  LDG.E.64 R6, desc[UR10][R20.64+0x118] ;  /* 0x0001180a14067981 */ /* 0x000ea2000c1e1b00 */
[----:B------:R-:W-:-:S04]  /*05b0*/  UIADD3 UR5, UP0, UPT, UR5, -0x8, URZ ;  /* 0xfffffff805057890 */ /* 0x000fc8000ff1e0ff */
[----:B------:R-:W-:Y:S02]  /*05c0*/  UIADD3.X UR6, UPT, UPT, UR6, -0x1, URZ, UP0, !UPT ;  /* 0xffffffff06067890 */ /* 0x000fe400087fe4ff */
[----:B------:R-:W-:-:S04]  /*05d0*/  UISETP.NE.U32.AND UP0, UPT, UR5, URZ, UPT ;  /* 0x000000ff0500728c */ /* 0x000fc8000bf05070 */
[----:B------:R-:W-:Y:S01]  /*05e0*/  UISETP.NE.AND.EX UP0, UPT, UR6, URZ, UPT, UP0 ;  /* 0x000000ff0600728c */ /* 0x000fe2000bf05300 */
[----:B------:R-:W-:Y:S01]  /*05f0*/  IADD3 R26, P0, PT, R20, 0x40, RZ ;  /* 0x00000040141a7810 */ /* 0x000fe20007f1e0ff */
[----:B------:R-:W-:-:S04]  /*0600*/  VIADD R16, R16, 0x40 ;  /* 0x0000004010107836 */ /* 0x000fc80000000000 */
[----:B------:R-:W-:Y:S01]  /*0610*/  IMAD.X R27, RZ, RZ, R21, P0 ;  /* 0x000000ffff1b7224 */ /* 0x000fe200000e0615 */
[----:B----4-:R0:W-:Y:S02]  /*0620*/  STL.128 [R3+0x10], R8 ;  /* 0x0000100803007387 */ /* 0x0101e40000100c00 */
[----:B0-----:R-:W-:Y:S02]  /*0630*/  VIADD R3, R3, 0x40 ;  /* 0x0000004003037836 */ /* 0x001fe40000000000 */
[----:B--2---:R0:W-:Y:S04]  /*0640*/  STL.128 [R2+0x10], R4 ;  /* 0x0000100402007387 */ /* 0x0041e80000100c00 */
[----:B---3--:R1:W-:Y:S01]  /*0650*/  STL.128 [R0+0x10], R12 ;  /* 0x0000100c00007387 */ /* 0x0083e20000100c00 */
[----:B0-----:R-:W-:-:S02]  /*0660*/  VIADD R2, R2, 0x40 ;  /* 0x0000004002027836 */ /* 0x001fc40000000000 */
[----:B-1----:R-:W-:Y:S01]  /*0670*/  VIADD R0, R0, 0x40 ;  /* 0x0000004000007836 */ /* 0x002fe20000000000 */
[----:B------:R-:W-:Y:S06]  /*0680*/  BRA.U UP0, `(.L_x_2) ;  /* 0xfffffffd000c7547 */ /* 0x000fec000b83ffff */
[----:B------:R-:W-:Y:S02]  /*0690*/  IMAD.U32 R26, RZ, RZ, UR7 ;  /* 0x00000007ff1a7e24 */ /* 0x000fe4000f8e00ff */
[----:B------:R-:W-:-:S07]  /*06a0*/  IMAD.U32 R27, RZ, RZ, UR8 ;  /* 0x00000008ff1b7e24 */ /* 0x000fce000f8e00ff */
.L_x_1:
[----:B------:R-:W-:-:S04]  /*06b0*/  ULOP3.LUT UR5, UR9, 0x7, URZ, 0xc0, !UPT ;  /* 0x0000000709057892 */ /* 0x000fc8000f8ec0ff */
[----:B------:R-:W-:-:S04]  /*06c0*/  UISETP.NE.U32.AND UP0, UPT, UR5, URZ, UPT ;  /* 0x000000ff0500728c */ /* 0x000fc8000bf05070 */
[----:B------:R-:W-:-:S09]  /*06d0*/  UISETP.NE.AND.EX UP0, UPT, URZ, URZ, UPT, UP0 ;  /* 0x000000ffff00728c */ /* 0x000fd2000bf05300 */
[----:B------:R-:W-:Y:S05]  /*06e0*/  BRA.U !UP0, `(.L_x_0) ;  /* 0x0000000508d47547 */ /* 0x000fea000b800000 */
[----:B------:R-:W-:Y:S02]  /*06f0*/  UISETP.GE.U32.AND UP1, UPT, UR5, 0x4, UPT ;  /* 0x000000040500788c */ /* 0x000fe4000bf26070 */
[----:B------:R-:W-:Y:S02]  /*0700*/  ULOP3.LUT UR6, UR9, 0x3, URZ, 0xc0, !UPT ;  /* 0x0000000309067892 */ /* 0x000fe4000f8ec0ff */
[----:B------:R-:W-:Y:S02]  /*0710*/  UISETP.GE.U32.AND.EX UP1, UPT, URZ, URZ, UPT, UP1 ;  /* 0x000000ffff00728c */ /* 0x000fe4000bf26110 */
[----:B------:R-:W-:-:S04]  /*0720*/  UISETP.NE.U32.AND UP0, UPT, UR6, URZ, UPT ;  /* 0x000000ff0600728c */ /* 0x000fc8000bf05070 */
[----:B------:R-:W-:-:S03]  /*0730*/  UISETP.NE.AND.EX UP0, UPT, URZ, URZ, UPT, UP0 ;  /* 0x000000ffff00728c */ /* 0x000fc6000bf05300 */
[----:B------:R-:W-:Y:S08]  /*0740*/  BRA.U !UP1, `(.L_x_3) ;  /* 0x0000000109f07547 */ /* 0x000ff0000b800000 */
[C---:B------:R-:W-:Y:S01]  /*0750*/  IMAD.SHL.U32 R0, R26.reuse, 0x8, RZ ;  /* 0x000000081a007824 */ /* 0x040fe200078e00ff */
[----:B------:R-:W-:-:S04]  /*0760*/  SHF.L.U64.HI R27, R26, 0x3, R27 ;  /* 0x000000031a1b7819 */ /* 0x000fc8000001021b */
[----:B------:R-:W-:-:S05]  /*0770*/  IADD3 R28, P0, PT, R0, R24, RZ ;  /* 0x00000018001c7210 */ /* 0x000fca0007f1e0ff */
[----:B------:R-:W-:-:S05]  /*0780*/  IMAD.X R29, R27, 0x1, R23, P0 ;  /* 0x000000011b1d7824 */ /* 0x000fca00000e0617 */
[----:B------:R-:W2:Y:S01]  /*0790*/  LDG.E.64 R4, desc[UR10][R28.64+0x100] ;  /* 0x0001000a1c047981 */ /* 0x000ea2000c1e1b00 */
[----:B------:R-:W-:-:S03]  /*07a0*/  IADD3 R21, P0, PT, R0, 0x8, RZ ;  /* 0x0000000800157810 */ /* 0x000fc60007f1e0ff */
[----:B------:R-:W3:Y:S01]  /*07b0*/  LDG.E.64 R10, desc[UR10][R28.64+0x300] ;  /* 0x0003000a1c0a7981 */ /* 0x000ee2000c1e1b00 */
[----:B------:R-:W-:Y:S01]  /*07c0*/  LOP3.LUT R21, R21, 0xfffffff8, RZ, 0xc0, !PT ;  /* 0xfffffff815157812 */ /* 0x000fe200078ec0ff */
[----:B------:R-:W-:Y:S02]  /*07d0*/  IMAD.X R3, RZ, RZ, R27, P0 ;  /* 0x000000ffff037224 */ /* 0x000fe400000e061b */
[----:B------:R-:W4:Y:S01]  /*07e0*/  LDG.E.64 R14, desc[UR10][R28.64+0x200] ;  /* 0x0002000a1c0e7981 */ /* 0x000f22000c1e1b00 */
[----:B------:R-:W-:Y:S02]  /*07f0*/  IADD3 R2, P0, PT, R21, R24, RZ ;  /* 0x0000001815027210 */ /* 0x000fe40007f1e0ff */
[----:B------:R-:W-:Y:S01]  /*0800*/  LOP3.LUT R3, R3, 0x7, RZ, 0xc0, !PT ;  /* 0x0000000703037812 */ /* 0x000fe200078ec0ff */
[----:B------:R0:W4:Y:S01]  /*0810*/  LDG.E.64 R12, desc[UR10][R28.64+0x400] ;  /* 0x0004000a1c0c7981 */ /* 0x000122000c1e1b00 */
[----:B------:R-:W-:-:S03]  /*0820*/  IMAD.IADD R20, R1, 0x1, R0 ;  /* 0x0000000101147824 */ /* 0x000fc600078e0200 */
[----:B------:R-:W-:-:S05]  /*0830*/  IMAD.X R3, R3, 0x1, R23, P0 ;  /* 0x0000000103037824 */ /* 0x000fca00000e0617 */
[----:B------:R-:W4:Y:S04]  /*0840*/  LDG.E.64 R6, desc[UR10][R2.64+0x200] ;  /* 0x0002000a02067981 */ /* 0x000f28000c1e1b00 */
[----:B------:R-:W4:Y:S04]  /*0850*/  LDG.E.64 R8, desc[UR10][R2.64+0x300] ;  /* 0x0003000a02087981 */ /* 0x000f28000c1e1b00 */
[----:B--2---:R1:W-:Y:S04]  /*0860*/  STL.64 [R20], R4 ;  /* 0x0000000414007387 */ /* 0x0043e80000100a00 */
[----:B-1----:R-:W2:Y:S04]  /*0870*/  LDG.E.64 R4, desc[UR10][R2.64+0x100] ;  /* 0x0001000a02047981 */ /* 0x002ea8000c1e1b00 */
[----:B------:R-:W2:Y:S01]  /*0880*/  LDG.E.64 R2, desc[UR10][R2.64+0x400] ;  /* 0x0004000a02027981 */ /* 0x000ea2000c1e1b00 */
[----:B0-----:R-:W-:-:S02]  /*0890*/  IADD3 R28, P0, PT, R0, 0x10, RZ ;  /* 0x00000010001c7810 */ /* 0x001fc40007f1e0ff */
[----:B------:R-:W-:Y:S02]  /*08a0*/  IADD3 R16, P1, PT, R0, 0x18, RZ ;  /* 0x0000001800107810 */ /* 0x000fe40007f3e0ff */
[----:B------:R-:W-:Y:S01]  /*08b0*/  LOP3.LUT R0, R28, 0xfffffff8, RZ, 0xc0, !PT ;  /* 0xfffffff81c007812 */ /* 0x000fe200078ec0ff */
[--C-:B------:R-:W-:Y:S01]  /*08c0*/  IMAD.X R29, RZ, RZ, R27.reuse, P0 ;  /* 0x000000ffff1d7224 */ /* 0x100fe200000e061b */
[----:B------:R-:W-:Y:S01]  /*08d0*/  LOP3.LUT R16, R16, 0xfffffff8, RZ, 0xc0, !PT ;  /* 0xfffffff810107812 */ /* 0x000fe200078ec0ff */
[----:B------:R-:W-:Y:S01]  /*08e0*/  IMAD.X R28, RZ, RZ, R27, P1 ;  /* 0x000000ffff1c7224 */ /* 0x000fe200008e061b */
[----:B---3--:R0:W-:Y:S01]  /*08f0*/  STL.64 [R20+0x200], R10 ;  /* 0x0002000a14007387 */ /* 0x0081e20000100a00 */
[----:B------:R-:W-:Y:S01]  /*0900*/  IMAD.IADD R27, R1, 0x1, R21 ;  /* 0x00000001011b7824 */ /* 0x000fe200078e0215 */
[----:B------:R-:W-:Y:S02]  /*0910*/  LOP3.LUT R21, R29, 0x7, RZ, 0xc0, !PT ;  /* 0x000000071d157812 */ /* 0x000fe400078ec0ff */
[----:B----4-:R1:W-:Y:S04]  /*0920*/  STL.64 [R20+0x100], R14 ;  /* 0x0001000e14007387 */ /* 0x0103e80000100a00 */
[----:B------:R3:W-:Y:S01]  /*0930*/  STL.64 [R20+0x300], R12 ;  /* 0x0003000c14007387 */ /* 0x0007e20000100a00 */
[----:B0-----:R-:W-:-:S02]  /*0940*/  IADD3 R10, P0, PT, R0, R24, RZ ;  /* 0x00000018000a7210 */ /* 0x001fc40007f1e0ff */
[----:B-1----:R-:W-:Y:S02]  /*0950*/  LOP3.LUT R15, R28, 0x7, RZ, 0xc0, !PT ;  /* 0x000000071c0f7812 */ /* 0x002fe400078ec0ff */
[----:B---3--:R-:W-:Y:S01]  /*0960*/  IADD3 R20, P1, PT, R16, R24, RZ ;  /* 0x0000001810147210 */ /* 0x008fe20007f3e0ff */
[----:B------:R-:W-:-:S04]  /*0970*/  IMAD.X R11, R21, 0x1, R23, P0 ;  /* 0x00000001150b7824 */ /* 0x000fc800000e0617 */
[----:B------:R-:W-:Y:S01]  /*0980*/  IMAD.X R21, R15, 0x1, R23, P1 ;  /* 0x000000010f157824 */ /* 0x000fe200008e0617 */
[----:B------:R-:W-:Y:S04]  /*0990*/  STL.64 [R27+0x100], R6 ;  /* 0x000100061b007387 */ /* 0x000fe80000100a00 */
[----:B------:R0:W-:Y:S04]  /*09a0*/  STL.64 [R27+0x200], R8 ;  /* 0x000200081b007387 */ /* 0x0001e80000100a00 */
[----:B------:R-:W3:Y:S04]  /*09b0*/  LDG.E.64 R12, desc[UR10][R10.64+0x100] ;  /* 0x0001000a0a0c7981 */ /* 0x000ee8000c1e1b00 */
[----:B------:R-:W4:Y:S04]  /*09c0*/  LDG.E.64 R14, desc[UR10][R10.64+0x300] ;  /* 0x0003000a0a0e7981 */ /* 0x000f28000c1e1b00 */
[----:B0-----:R-:W4:Y:S04]  /*09d0*/  LDG.E.64 R8, desc[UR10][R20.64+0x100] ;  /* 0x0001000a14087981 */ /* 0x001f28000c1e1b00 */
[----:B------:R-:W4:Y:S04]  /*09e0*/  LDG.E.64 R6, desc[UR10][R20.64+0x200] ;  /* 0x0002000a14067981 */ /* 0x000f28000c1e1b00 */
[----:B--2---:R0:W-:Y:S04]  /*09f0*/  STL.64 [R27], R4 ;  /* 0x000000041b007387 */ /* 0x0041e80000100a00 */
[----:B------:R1:W-:Y:S04]  /*0a00*/  STL.64 [R27+0x300], R2 ;  /* 0x000300021b007387 */ /* 0x0003e80000100a00 */
[----:B0-----:R-:W2:Y:S04]  /*0a10*/  LDG.E.64 R4, desc[UR10][R20.64+0x300] ;  /* 0x0003000a14047981 */ /* 0x001ea8000c1e1b00 */
[----:B-1----:R-:W2:Y:S04]  /*0a20*/  LDG.E.64 R2, desc[UR10][R10.64+0x200] ;  /* 0x0002000a0a027981 */ /* 0x002ea8000c1e1b00 */
[----:B------:R-:W2:Y:S04]  /*0a30*/  LDG.E.64 R20, desc[UR10][R20.64+0x400] ;  /* 0x0004000a14147981 */ /* 0x000ea8000c1e1b00 */
[----:B------:R-:W2:Y:S01]  /*0a40*/  LDG.E.64 R10, desc[UR10][R10.64+0x400] ;  /* 0x0004000a0a0a7981 */ /* 0x000ea2000c1e1b00 */
[----:B------:R-:W-:-:S02]  /*0a50*/  IMAD.IADD R0, R1, 0x1, R0 ;  /* 0x0000000101007824 */ /* 0x000fc400078e0200 */
[----:B------:R-:W-:-:S03]  /*0a60*/  IMAD.IADD R29, R1, 0x1, R16 ;  /* 0x00000001011d7824 */ /* 0x000fc600078e0210 */
[----:B---3--:R0:W-:Y:S04]  /*0a70*/  STL.64 [R0], R12 ;  /* 0x0000000c00007387 */ /* 0x0081e80000100a00 */
[----:B----4-:R0:W-:Y:S01]  /*0a80*/  STL.64 [R0+0x200], R14 ;  /* 0x0002000e00007387 */ /* 0x0101e20000100a00 */
[----:B------:R-:W-:Y:S02]  /*0a90*/  VIADD R26, R26, 0x4 ;  /* 0x000000041a1a7836 */ /* 0x000fe40000000000 */
[----:B------:R-:W-:Y:S01]  /*0aa0*/  IMAD.MOV.U32 R27, RZ, RZ, RZ ;  /* 0x000000ffff1b7224 */ /* 0x000fe200078e00ff */
[----:B--2---:R0:W-:Y:S04]  /*0ab0*/  STL.64 [R0+0x100], R2 ;  /* 0x0001000200007387 */ /* 0x0041e80000100a00 */
[----:B------:R0:W-:Y:S04]  /*0ac0*/  STL.64 [R0+0x300], R10 ;  /* 0x0003000a00007387 */ /* 0x0001e80000100a00 */
[----:B------:R0:W-:Y:S04]  /*0ad0*/  STL.64 [R29], R8 ;  /* 0x000000081d007387 */ /* 0x0001e80000100a00 */
[----:B------:R0:W-:Y:S04]  /*0ae0*/  STL.64 [R29+0x100], R6 ;  /* 0x000100061d007387 */ /* 0x0001e80000100a00 */
[----:B------:R0:W-:Y:S04]  /*0af0*/  STL.64 [R29+0x200], R4 ;  /* 0x000200041d007387 */ /* 0x0001e80000100a00 */
[----:B------:R0:W-:Y:S02]  /*0b00*/  STL.64 [R29+0x300], R20 ;  /* 0x000300141d007387 */ /* 0x0001e40000100a00 */
.L_x_3:
[----:B------:R-:W-:Y:S05]  /*0b10*/  BRA.U !UP0, `(.L_x_0) ;  /* 0x0000000108c87547 */ /* 0x000fea000b800000 */
[----:B------:R-:W-:Y:S02]  /*0b20*/  UISETP.NE.U32.AND UP1, UPT, UR6, 0x1, UPT ;  /* 0x000000010600788c */ /* 0x000fe4000bf25070 */
[----:B------:R-:W-:Y:S02]  /*0b30*/  ULOP3.LUT UR5, UR9, 0x1, URZ, 0xc0, !UPT ;  /* 0x0000000109057892 */ /* 0x000fe4000f8ec0ff */
[----:B------:R-:W-:Y:S02]  /*0b40*/  UISETP.NE.AND.EX UP1, UPT, URZ, URZ, UPT, UP1 ;  /* 0x000000ffff00728c */ /* 0x000fe4000bf25310 */
[----:B------:R-:W-:-:S04]  /*0b50*/  UISETP.NE.U32.AND UP0, UPT, UR5, 0x1, UPT ;  /* 0x000000010500788c */ /* 0x000fc8000bf05070 */
[----:B------:R-:W-:-:S03]  /*0b60*/  UISETP.NE.U32.AND.EX UP0, UPT, URZ, URZ, UPT, UP0 ;  /* 0x000000ffff00728c */ /* 0x000fc6000bf05100 */
[----:B------:R-:W-:Y:S08]  /*0b70*/  BRA.U !UP1, `(.L_x_4) ;  /* 0x0000000109787547 */ /* 0x000ff0000b800000 */
[C---:B0-----:R-:W-:Y:S01]  /*0b80*/  IMAD.SHL.U32 R0, R26.reuse, 0x8, RZ ;  /* 0x000000081a007824 */ /* 0x041fe200078e00ff */
[----:B------:R-:W-:-:S04]  /*0b90*/  SHF.L.U64.HI R27, R26, 0x3, R27 ;  /* 0x000000031a1b7819 */ /* 0x000fc8000001021b */
[C---:B------:R-:W-:Y:S02]  /*0ba0*/  IADD3 R16, P1, PT, R0.reuse, 0x8, RZ ;  /* 0x0000000800107810 */ /* 0x040fe40007f3e0ff */
[-C--:B------:R-:W-:Y:S02]  /*0bb0*/  IADD3 R10, P0, PT, R0, R24.reuse, RZ ;  /* 0x00000018000a7210 */ /* 0x080fe40007f1e0ff */
[----:B------:R-:W-:Y:S01]  /*0bc0*/  LOP3.LUT R16, R16, 0xfffffff8, RZ, 0xc0, !PT ;  /* 0xfffffff810107812 */ /* 0x000fe200078ec0ff */
[----:B------:R-:W-:Y:S02]  /*0bd0*/  IMAD.X R2, RZ, RZ, R27, P1 ;  /* 0x000000ffff027224 */ /* 0x000fe400008e061b */
[----:B------:R-:W-:Y:S01]  /*0be0*/  IMAD.X R11, R27, 0x1, R23, P0 ;  /* 0x000000011b0b7824 */ /* 0x000fe200000e0617 */
[----:B------:R-:W-:Y:S02]  /*0bf0*/  IADD3 R20, P0, PT, R16, R24, RZ ;  /* 0x0000001810147210 */ /* 0x000fe40007f1e0ff */
[----:B------:R-:W-:-:S02]  /*0c00*/  LOP3.LUT R3, R2, 0x7, RZ, 0xc0, !PT ;  /* 0x0000000702037812 */ /* 0x000fc400078ec0ff */
[----:B------:R-:W2:Y:S03]  /*0c10*/  LDG.E.64 R12, desc[UR10][R10.64+0x100] ;  /* 0x0001000a0a0c7981 */ /* 0x000ea6000c1e1b00 */
[----:B------:R-:W-:Y:S01]  /*0c20*/  IMAD.X R21, R3, 0x1, R23, P0 ;  /* 0x0000000103157824 */ /* 0x000fe200000e0617 */
[----:B------:R-:W3:Y:S04]  /*0c30*/  LDG.E.64 R14, desc[UR10][R10.64+0x300] ;  /* 0x0003000a0a0e7981 */ /* 0x000ee8000c1e1b00 */
[----:B------:R-:W4:Y:S04]  /*0c40*/  LDG.E.64 R2, desc[UR10][R10.64+0x200] ;  /* 0x0002000a0a027981 */ /* 0x000f28000c1e1b00 */
[----:B------:R-:W4:Y:S04]  /*0c50*/  LDG.E.64 R8, desc[UR10][R20.64+0x100] ;  /* 0x0001000a14087981 */ /* 0x000f28000c1e1b00 */
[----:B------:R-:W4:Y:S04]  /*0c60*/  LDG.E.64 R6, desc[UR10][R20.64+0x200] ;  /* 0x0002000a14067981 */ /* 0x000f28000c1e1b00 */
[----:B------:R-:W4:Y:S04]  /*0c70*/  LDG.E.64 R10, desc[UR10][R10.64+0x400] ;  /* 0x0004000a0a0a7981 */ /* 0x000f28000c1e1b00 */
[----:B------:R-:W4:Y:S04]  /*0c80*/  LDG.E.64 R4, desc[UR10][R20.64+0x300] ;  /* 0x0003000a14047981 */ /* 0x000f28000c1e1b00 */
[----:B------:R-:W4:Y:S01]  /*0c90*/  LDG.E.64 R28, desc[UR10][R20.64+0x400] ;  /* 0x0004000a141c7981 */ /* 0x000f22000c1e1b00 */
[----:B------:R-:W-:-:S02]  /*0ca0*/  IMAD.IADD R0, R1, 0x1, R0 ;  /* 0x0000000101007824 */ /* 0x000fc400078e0200 */
[----:B------:R-:W-:Y:S02]  /*0cb0*/  IMAD.IADD R16, R1, 0x1, R16 ;  /* 0x0000000101107824 */ /* 0x000fe400078e0210 */
[----:B------:R-:W-:Y:S02]  /*0cc0*/  VIADD R26, R26, 0x2 ;  /* 0x000000021a1a7836 */ /* 0x000fe40000000000 */
[----:B------:R-:W-:Y:S01]  /*0cd0*/  IMAD.MOV.U32 R27, RZ, RZ, RZ ;  /* 0x000000ffff1b7224 */ /* 0x000fe200078e00ff */
[----:B--2---:R1:W-:Y:S04]  /*0ce0*/  STL.64 [R0], R12 ;  /* 0x0000000c00007387 */ /* 0x0043e80000100a00 */
[----:B---3--:R1:W-:Y:S04]  /*0cf0*/  STL.64 [R0+0x200], R14 ;  /* 0x0002000e00007387 */ /* 0x0083e80000100a00 */
[----:B----4-:R1:W-:Y:S04]  /*0d00*/  STL.64 [R0+0x100], R2 ;  /* 0x0001000200007387 */ /* 0x0103e80000100a00 */
[----:B------:R1:W-:Y:S04]  /*0d10*/  STL.64 [R0+0x300], R10 ;  /* 0x0003000a00007387 */ /* 0x0003e80000100a00 */
[----:B------:R1:W-:Y:S04]  /*0d20*/  STL.64 [R16], R8 ;  /* 0x0000000810007387 */ /* 0x0003e80000100a00 */
[----:B------:R1:W-:Y:S04]  /*0d30*/  STL.64 [R16+0x100], R6 ;  /* 0x0001000610007387 */ /* 0x0003e80000100a00 */
[----:B------:R1:W-:Y:S04]  /*0d40*/  STL.64 [R16+0x200], R4 ;  /* 0x0002000410007387 */ /* 0x0003e80000100a00 */
[----:B------:R1:W-:Y:S02]  /*0d50*/  STL.64 [R16+0x300], R28 ;  /* 0x0003001c10007387 */ /* 0x0003e40000100a00 */
.L_x_4:
[----:B------:R-:W-:Y:S05]  /*0d60*/  BRA.U UP0, `(.L_x_0) ;  /* 0x0000000100347547 */ /* 0x000fea000b800000 */
[C---:B01----:R-:W-:Y:S01]  /*0d70*/  IMAD.SHL.U32 R0, R26.reuse, 0x8, RZ ;  /* 0x000000081a007824 */ /* 0x043fe200078e00ff */
[----:B------:R-:W-:-:S04]  /*0d80*/  SHF.L.U64.HI R3, R26, 0x3, R27 ;  /* 0x000000031a037819 */ /* 0x000fc8000001021b */
[----:B------:R-:W-:-:S05]  /*0d90*/  IADD3 R24, P0, PT, R0, R24, RZ ;  /* 0x0000001800187210 */ /* 0x000fca0007f1e0ff */
[----:B------:R-:W-:-:S05]  /*0da0*/  IMAD.X R25, R3, 0x1, R23, P0 ;  /* 0x0000000103197824 */ /* 0x000fca00000e0617 */
[----:B------:R-:W2:Y:S04]  /*0db0*/  LDG.E.64 R2, desc[UR10][R24.64+0x100] ;  /* 0x0001000a18027981 */ /* 0x000ea8000c1e1b00 */
[----:B------:R-:W3:Y:S04]  /*0dc0*/  LDG.E.64 R4, desc[UR10][R24.64+0x200] ;  /* 0x0002000a18047981 */ /* 0x000ee8000c1e1b00 */
[----:B------:R-:W4:Y:S04]  /*0dd0*/  LDG.E.64 R6, desc[UR10][R24.64+0x300] ;  /* 0x0003000a18067981 */ /* 0x000f28000c1e1b00 */
[----:B------:R-:W4:Y:S01]  /*0de0*/  LDG.E.64 R8, desc[UR10][R24.64+0x400] ;  /* 0x0004000a18087981 */ /* 0x000f22000c1e1b00 */
[----:B------:R-:W-:-:S05]  /*0df0*/  IMAD.IADD R11, R1, 0x1, R0 ;  /* 0x00000001010b7824 */ /* 0x000fca00078e0200 */
[----:B--2---:R2:W-:Y:S04]  /*0e00*/  STL.64 [R11], R2 ;  /* 0x000000020b007387 */ /* 0x0045e80000100a00 */
[----:B---3--:R2:W-:Y:S04]  /*0e10*/  STL.64 [R11+0x100], R4 ;  /* 0x000100040b007387 */ /* 0x0085e80000100a00 */
[----:B----4-:R2:W-:Y:S04]  /*0e20*/  STL.64 [R11+0x200], R6 ;  /* 0x000200060b007387 */ /* 0x0105e80000100a00 */
[----:B------:R2:W-:Y:S02]  /*0e30*/  STL.64 [R11+0x300], R8 ;  /* 0x000300080b007387 */ /* 0x0005e40000100a00 */
.L_x_0:
[----:B01----:R-:W-:Y:S01]  /*0e40*/  IMAD.U32 R0, RZ, RZ, UR12 ;  /* 0x0000000cff007e24 */ /* 0x003fe2000f8e00ff */
[----:B------:R-:W0:Y:S03]  /*0e50*/  LDCU.64 UR6, c[0x0][0x380] ;  /* 0x00007000ff0677ac */ /* 0x000e260008000a00 */
[----:B--2---:R-:W-:Y:S01]  /*0e60*/  IMAD.U32 R8, R0, 0x8, R1 ;  /* 0x0000000800087824 */ /* 0x004fe200078e0001 */
[----:B------:R-:W1:Y:S04]  /*0e70*/  LDCU.64 UR12, c[0x0][0x388] ;  /* 0x00007100ff0c77ac */ /* 0x000e680008000a00 */
[----:B------:R-:W2:Y:S01]  /*0e80*/  LDL.64 R2, [R8] ;  /* 0x0000000008027983 */ /* 0x000ea20000100a00 */
[----:B------:R-:W-:Y:S01]  /*0e90*/  UMOV UR5, 0xffffffff ;  /* 0xffffffff00057882 */ /* 0x000fe20000000000 */
[----:B------:R-:W3:Y:S02]  /*0ea0*/  LDCU.64 UR16, c[0x0][0x388] ;  /* 0x00007100ff1077ac */ /* 0x000ee40008000a00 */
[----:B------:R-:W2:Y:S04]  /*0eb0*/  LDL.64 R4, [R8+0x200] ;  /* 0x0002000008047983 */ /* 0x000ea80000100a00 */
[----:B------:R-:W2:Y:S01]  /*0ec0*/  LDL.64 R6, [R8+0x100] ;  /* 0x0001000008067983 */ /* 0x000ea20000100a00 */
[----:B------:R-:W-:Y:S01]  /*0ed0*/  BSSY.RECONVERGENT B0, `(.L_x_5) ;  /* 0x000004c000007945 */ /* 0x000fe20003800200 */
[----:B0-----:R-:W-:Y:S01]  /*0ee0*/  USHF.L.U64.HI UR9, UR5, UR6, 0xffffffff ;  /* 0xffffffff05097499 */ /* 0x001fe20008010206 */
[----:B-----5:R-:W-:Y:S01]  /*0ef0*/  LEA R23, R18, UR4, 0x3 ;  /* 0x0000000412177c11 */ /* 0x020fe2000f8e18ff */
[----:B------:R-:W-:Y:S01]  /*0f00*/  UIADD3 UR8, UP0, UPT, UR6, -0x1, URZ ;  /* 0xffffffff06087890 */ /* 0x000fe2000ff1e0ff */
[----:B------:R-:W-:Y:S01]  /*0f10*/  IMAD.MOV.U32 R16, RZ, RZ, RZ ;  /* 0x000000ffff107224 */ /* 0x000fe200078e00ff */
[----:B------:R-:W-:Y:S01]  /*0f20*/  USHF.L.U32 UR6, UR5, UR6, URZ ;  /* 0x0000000605067299 */ /* 0x000fe200080006ff */
[----:B-1----:R-:W-:Y:S01]  /*0f30*/  IMAD.U32 R0, RZ, RZ, UR12 ;  /* 0x0000000cff007e24 */ /* 0x002fe2000f8e00ff */
[----:B------:R-:W-:Y:S01]  /*0f40*/  CS2R R14, SRZ ;  /* 0x00000000000e7805 */ /* 0x000fe2000001ff00 */
[----:B------:R-:W-:Y:S01]  /*0f50*/  IMAD.U32 R20, RZ, RZ, UR13 ;  /* 0x0000000dff147e24 */ /* 0x000fe2000f8e00ff */
[----:B------:R-:W-:Y:S01]  /*0f60*/  UIADD3.X UR5, UPT, UPT, UR7, -0x1, URZ, UP0, !UPT ;  /* 0xffffffff07057890 */ /* 0x000fe200087fe4ff */
[----:B------:R-:W-:Y:S01]  /*0f70*/  IMAD.MOV.U32 R21, RZ, RZ, RZ ;  /* 0x000000ffff157224 */ /* 0x000fe200078e00ff */
[----:B--2---:R-:W-:-:S02]  /*0f80*/  LOP3.LUT R2, R6, R4, R2, 0xfe, !PT ;  /* 0x0000000406027212 */ /* 0x004fc400078efe02 */
[----:B------:R-:W-:Y:S02]  /*0f90*/  LOP3.LUT R3, R7, R5, R3, 0xfe, !PT ;  /* 0x0000000507037212 */ /* 0x000fe400078efe03 */
[----:B------:R-:W-:Y:S02]  /*0fa0*/  LOP3.LUT R2, R2, UR6, RZ, 0x3, !PT ;  /* 0x0000000602027c12 */ /* 0x000fe4000f8e03ff */
[----:B---3--:R-:W-:-:S07]  /*0fb0*/  LOP3.LUT R3, R3, UR9, RZ, 0x3, !PT ;  /* 0x0000000903037c12 */ /* 0x008fce000f8e03ff */
.L_x_13:
[----:B-----5:R-:W-:Y:S01]  /*0fc0*/  ISETP.NE.U32.AND P0, PT, R2, RZ, PT ;  /* 0x000000ff0200720c */ /* 0x020fe20003f05070 */
[----:B------:R-:W-:Y:S03]  /*0fd0*/  BSSY.RELIABLE B1, `(.L_x_6) ;  /* 0x000003a000017945 */ /* 0x000fe60003800100 */
[----:B------:R-:W-:-:S13]  /*0fe0*/  ISETP.NE.AND.EX P0, PT, R3, RZ, PT, P0 ;  /* 0x000000ff0300720c */ /* 0x000fda0003f05300 */
[----:B------:R-:W-:Y:S05]  /*0ff0*/  @!P0 BRA `(.L_x_7) ;  /* 0x0000000000bc8947 */ /* 0x000fea0003800000 */
[----:B------:R-:W-:Y:S01]  /*1000*/  ISETP.GE.U32.AND P0, PT, R0, UR8, PT ;  /* 0x0000000800007c0c */ /* 0x000fe2000bf06070 */
[----:B------:R-:W-:Y:S03]  /*1010*/  BSSY.RECONVERGENT B2, `(.L_x_8) ;  /* 0x000002c000027945 */ /* 0x000fe60003800200 */
[----:B------:R-:W-:-:S13]  /*1020*/  ISETP.GE.AND.EX P0, PT, R20, UR5, PT, P0 ;  /* 0x0000000514007c0c */ /* 0x000fda000bf06300 */
[----:B------:R-:W-:Y:S05]  /*1030*/  @P0 BRA `(.L_x_9) ;  /* 0x00000000008c0947 */ /* 0x000fea0003800000 */
[----:B------:R-:W-:-:S05]  /*1040*/  IMAD.U32 R29, R0, 0x8, R1 ;  /* 0x00000008001d7824 */ /* 0x000fca00078e0001 */
[----:B------:R-:W2:Y:S04]  /*1050*/  LDL.64 R8, [R29+0x200] ;  /* 0x000200001d087983 */ /* 0x000ea80000100a00 */
[----:B------:R-:W3:Y:S04]  /*1060*/  LDL.64 R6, [R29+0x100] ;  /* 0x000100001d067983 */ /* 0x000ee80000100a00 */
[----:B------:R-:W4:Y:S01]  /*1070*/  LDL.64 R4, [R29] ;  /* 0x000000001d047983 */ /* 0x000f220000100a00 */
[----:B------:R-:W-:-:S05]  /*1080*/  IADD3 R27, P0, PT, RZ, -R2, RZ ;  /* 0x80000002ff1b7210 */ /* 0x000fca0007f1e0ff */
[----:B------:R-:W-:Y:S01]  /*1090*/  IMAD.X R10, RZ, RZ, ~R3, P0 ;  /* 0x000000ffff0a7224 */ /* 0x000fe200000e0e03 */
[----:B------:R-:W-:-:S04]  /*10a0*/  LOP3.LUT R27, R2, R27, RZ, 0xc0, !PT ;  /* 0x0000001b021b7212 */ /* 0x000fc800078ec0ff */
[----:B------:R-:W-:Y:S02]  /*10b0*/  LOP3.LUT R25, R3, R10, RZ, 0xc0, !PT ;  /* 0x0000000a03197212 */ /* 0x000fe400078ec0ff */
[----:B------:R-:W-:Y:S02]  /*10c0*/  IADD3 R14, P1, PT, R14, 0x1, RZ ;  /* 0x000000010e0e7810 */ /* 0x000fe40007f3e0ff */
[----:B------:R-:W-:-:S03]  /*10d0*/  IADD3 R0, P0, PT, R0, 0x1, RZ ;  /* 0x0000000100007810 */ /* 0x000fc60007f1e0ff */
[----:B------:R-:W-:Y:S02]  /*10e0*/  IMAD.X R15, RZ, RZ, R15, P1 ;  /* 0x000000ffff0f7224 */ /* 0x000fe400008e060f */
[----:B------:R-:W-:Y:S01]  /*10f0*/  IMAD.X R20, RZ, RZ, R20, P0 ;  /* 0x000000ffff147224 */ /* 0x000fe200000e0614 */
[----:B--2---:R-:W-:Y:S02]  /*1100*/  LOP3.LUT R12, R8, R27, RZ, 0xfc, !PT ;  /* 0x0000001b080c7212 */ /* 0x004fe400078efcff */
[----:B------:R-:W-:Y:S02]  /*1110*/  LOP3.LUT R13, R9, R25, RZ, 0xfc, !PT ;  /* 0x00000019090d7212 */ /* 0x000fe400078efcff */
[----:B---3--:R-:W-:Y:S02]  /*1120*/  LOP3.LUT R8, R6, R27, RZ, 0xfc, !PT ;  /* 0x0000001b06087212 */ /* 0x008fe400078efcff */
[----:B------:R-:W-:Y:S02]  /*1130*/  LOP3.LUT R9, R7, R25, RZ, 0xfc, !PT ;  /* 0x0000001907097212 */ /* 0x000fe400078efcff */
[----:B------:R-:W-:-:S02]  /*1140*/  SHF.R.U64 R6, R12, 0x1, R13 ;  /* 0x000000010c067819 */ /* 0x000fc4000000120d */
[----:B------:R-:W-:Y:S02]  /*1150*/  SHF.R.U32.HI R7, RZ, 0x1, R13 ;  /* 0x00000001ff077819 */ /* 0x000fe4000001160d */
[C---:B------:R-:W-:Y:S01]  /*1160*/  SHF.L.U64.HI R9, R8.reuse, 0x1, R9 ;  /* 0x0000000108097819 */ /* 0x040fe20000010209 */
[----:B------:R-:W-:Y:S01]  /*1170*/  IMAD.SHL.U32 R8, R8, 0x2, RZ ;  /* 0x0000000208087824 */ /* 0x000fe200078e00ff */
[----:B----4-:R-:W-:Y:S02]  /*1180*/  LOP3.LUT R10, R4, R27, RZ, 0xfc, !PT ;  /* 0x0000001b040a7212 */ /* 0x010fe400078efcff */
[----:B------:R-:W-:Y:S02]  /*1190*/  LOP3.LUT R11, R5, R25, RZ, 0xfc, !PT ;  /* 0x00000019050b7212 */ /* 0x000fe400078efcff */
[----:B------:R-:W-:Y:S02]  /*11a0*/  LOP3.LUT R12, R27, R2, RZ, 0x3c, !PT ;  /* 0x000000021b0c7212 */ /* 0x000fe400078e3cff */
[----:B------:R-:W-:-:S02]  /*11b0*/  LOP3.LUT R13, R25, R3, RZ, 0x3c, !PT ;  /* 0x00000003190d7212 */ /* 0x000fc400078e3cff */
[----:B------:R-:W-:Y:S01]  /*11c0*/  LOP3.LUT R27, R6, R4, R27, 0xfe, !PT ;  /* 0x00000004061b7212 */ /* 0x000fe200078efe1b */
[----:B------:R-:W-:Y:S01]  /*11d0*/  VIADD R4, R23, 0x8 ;  /* 0x0000000817047836 */ /* 0x000fe20000000000 */
[----:B------:R-:W-:Y:S01]  /*11e0*/  LOP3.LUT R3, R7, R5, R25, 0xfe, !PT ;  /* 0x0000000507037212 */ /* 0x000fe200078efe19 */
[----:B------:R-:W-:Y:S01]  /*11f0*/  STL.64 [R29+0x8], R10 ;  /* 0x0000080a1d007387 */ /* 0x000fe20000100a00 */
[----:B------:R-:W-:-:S03]  /*1200*/  LOP3.LUT R2, R27, UR6, R8, 0x1, !PT ;  /* 0x000000061b027c12 */ /* 0x000fc6000f8e0108 */
[----:B------:R-:W-:Y:S01]  /*1210*/  STL.64 [R29+0x208], R6 ;  /* 0x000208061d007387 */ /* 0x000fe20000100a00 */
[----:B------:R-:W-:-:S03]  /*1220*/  LOP3.LUT R3, R3, UR9, R9, 0x1, !PT ;  /* 0x0000000903037c12 */ /* 0x000fc6000f8e0109 */
[----:B------:R-:W-:Y:S04]  /*1230*/  STL.64 [R29+0x108], R8 ;  /* 0x000108081d007387 */ /* 0x000fe80000100a00 */
[----:B------:R0:W-:Y:S02]  /*1240*/  STL.64 [R23], R12 ;  /* 0x0000000c17007387 */ /* 0x0001e40000100a00 */
[----:B0-----:R-:W-:Y:S01]  /*1250*/  IMAD.MOV.U32 R23, RZ, RZ, R4 ;  /* 0x000000ffff177224 */ /* 0x001fe200078e0004 */
[----:B------:R-:W-:Y:S06]  /*1260*/  BRA `(.L_x_10) ;  /* 0x0000000000187947 */ /* 0x000fec0003800000 */
.L_x_9:
[----:B------:R-:W-:Y:S01]  /*1270*/  IADD3 R16, P0, PT, R16, 0x1, RZ ;  /* 0x0000000110107810 */ /* 0x000fe20007f1e0ff */
[----:B------:R0:W5:Y:S01]  /*1280*/  LDL.64 R2, [R23+-0x8] ;  /* 0xfffff80017027983 */ /* 0x0001620000100a00 */
[----:B------:R-:W-:-:S03]  /*1290*/  IADD3 R0, P1, PT, R0, -0x1, RZ ;  /* 0xffffffff00007810 */ /* 0x000fc60007f3e0ff */
[----:B------:R-:W-:Y:S01]  /*12a0*/  IMAD.X R21, RZ, RZ, R21, P0 ;  /* 0x000000ffff157224 */ /* 0x000fe200000e0615 */
[----:B------:R-:W-:Y:S01]  /*12b0*/  IADD3.X R20, PT, PT, R20, -0x1, RZ, P1, !PT ;  /* 0xffffffff14147810 */ /* 0x000fe20000ffe4ff */
[----:B0-----:R-:W-:-:S08]  /*12c0*/  VIADD R23, R23, 0xfffffff8 ;  /* 0xfffffff817177836 */ /* 0x001fd00000000000 */
.L_x_10:
[----:B------:R-:W-:Y:S05]  /*12d0*/  BSYNC.RECONVERGENT B2 ;  /* 0x0000000000027941 */ /* 0x000fea0003800200 */
.L_x_8:
[----:B------:R-:W-:Y:S05]  /*12e0*/  BRA `(.L_x_11) ;  /* 0x0000000000207947 */ /* 0x000fea0003800000 */
.L_x_7:
[----:B------:R-:W-:-:S04]  /*12f0*/  ISETP.GT.U32.AND P0, PT, R0, UR16, PT ;  /* 0x0000001000007c0c */ /* 0x000fc8000bf04070 */
[----:B------:R-:W-:-:S13]  /*1300*/  ISETP.GT.AND.EX P0, PT, R20, UR17, PT, P0 ;  /* 0x0000001114007c0c */ /* 0x000fda000bf04300 */
[----:B------:R-:W-:Y:S05]  /*1310*/  @!P0 BREAK.RELIABLE B1 ;  /* 0x0000000000018942 */ /* 0x000fea0003800100 */
[----:B------:R-:W-:Y:S05]  /*1320*/  @!P0 BRA `(.L_x_12) ;  /* 0x0000000000188947 */ /* 0x000fea0003800000 */
[----:B------:R-:W-:Y:S01]  /*1330*/  IADD3 R0, P0, PT, R0, -0x1, RZ ;  /* 0xffffffff00007810 */ /* 0x000fe20007f1e0ff */
[----:B------:R0:W5:Y:S03]  /*1340*/  LDL.64 R2, [R23+-0x8] ;  /* 0xfffff80017027983 */ /* 0x0001660000100a00 */
[----:B------:R-:W-:Y:S01]  /*1350*/  IADD3.X R20, PT, PT, R20, -0x1, RZ, P0, !PT ;  /* 0xffffffff14147810 */ /* 0x000fe200007fe4ff */
[----:B0-----:R-:W-:-:S08]  /*1360*/  VIADD R23, R23, 0xfffffff8 ;  /* 0xfffffff817177836 */ /* 0x001fd00000000000 */
.L_x_11:
[----:B------:R-:W-:Y:S05]  /*1370*/  BSYNC.RELIABLE B1 ;  /* 0x0000000000017941 */ /* 0x000fea0003800100 */
.L_x_6:
[----:B------:R-:W-:Y:S05]  /*1380*/  BRA `(.L_x_13) ;  /* 0xfffffffc000c7947 */ /* 0x000fea000383ffff */
.L_x_12:
[----:B------:R-:W-:Y:S05]  /*1390*/  BSYNC.RECONVERGENT B0 ;  /* 0x0000000000007941 */ /* 0x000fea0003800200 */
.L_x_5:
[----:B------:R-:W-:Y:S05]  /*13a0*/  WARPSYNC.ALL ;  /* 0x0000000000007948 */ /* 0x000fea0003800000 */
[----:B------:R-:W0:Y:S01]  /*13b0*/  LDCU.128 UR12, c[0x0][0x3a0] ;  /* 0x00007400ff0c77ac */ /* 0x000e220008000c00 */
[C---:B------:R-:W-:Y:S01]  /*13c0*/  IMAD.SHL.U32 R4, R19.reuse, 0x8, RZ ;  /* 0x0000000813047824 */ /* 0x040fe200078e00ff */
[----:B------:R-:W-:-:S04]  /*13d0*/  SHF.L.U64.HI R17, R19, 0x3, R17 ;  /* 0x0000000313117819 */ /* 0x000fc80000010211 */
[C---:B0-----:R-:W-:Y:S02]  /*13e0*/  IADD3 R2, P0, PT, R4.reuse, UR14, RZ ;  /* 0x0000000e04027c10 */ /* 0x041fe4000ff1e0ff */
[----:B------:R-:W-:Y:S02]  /*13f0*/  IADD3 R4, P1, PT, R4, UR12, RZ ;  /* 0x0000000c04047c10 */ /* 0x000fe4000ff3e0ff */
[C---:B------:R-:W-:Y:S02]  /*1400*/  IADD3.X R3, PT, PT, R17.reuse, UR15, RZ, P0, !PT ;  /* 0x0000000f11037c10 */ /* 0x040fe400087fe4ff */
[----:B------:R-:W-:Y:S01]  /*1410*/  IADD3.X R5, PT, PT, R17, UR13, RZ, P1, !PT ;  /* 0x0000000d11057c10 */ /* 0x000fe20008ffe4ff */
[----:B------:R-:W-:-:S05]  /*1420*/  IMAD.MOV.U32 R17, RZ, RZ, R21 ;  /* 0x000000ffff117224 */ /* 0x000fca00078e0015 */
[----:B------:R-:W-:Y:S04]  /*1430*/  STG.E.64 desc[UR10][R2.64], R16 ;  /* 0x0000001002007986 */ /* 0x000fe8000c101b0a */
[----:B------:R-:W-:Y:S01]  /*1440*/  STG.E.64 desc[UR10][R4.64], R14 ;  /* 0x0000000e04007986 */ /* 0x000fe2000c101b0a */
[----:B------:R-:W-:Y:S05]  /*1450*/  EXIT ;  /* 0x000000000000794d */ /* 0x000fea0003800000 */
.L_x_14:
[----:B------:R-:W-:-:S00]  /*1460*/  BRA `(.L_x_14) ;  /* 0xfffffffc00fc7947 */ /* 0x000fc0000383ffff */
[----:B------:R-:W-:-:S00]  /*1470*/  NOP ;  /* 0x0000000000007918 */ /* 0x000fc00000000000 */
        /* <DEDUP_REMOVED lines=8> */
.L_x_15:


//--------------------- .nv.shared.reserved.0     --------------------------
	.section	.nv.shared.reserved.0,"aw",@nobits
	.weak		__nv_reservedSMEM_offset_0_alias
	.size		__nv_reservedSMEM_offset_0_alias, 0, 64
	.other		__nv_reservedSMEM_offset_0_alias,@"STO_CUDA_RESERVED_SHARED STV_DEFAULT"
__nv_reservedSMEM_offset_0_alias:
	.zero		0
	.zero		64


//--------------------- .nv.constant0._Z16gpu_final_searchxxyP10subproblemPyS1_ --------------------------
	.section	.nv.constant0._Z16gpu_final_searchxxyP10subproblemPyS1_,"a",@progbits
	.sectionflags	@""
	.align	4
.nv.constant0._Z16gpu_final_searchxxyP10subproblemPyS1_:
	.zero		944


//--------------------- SYMBOLS --------------------------

	.type		.nv.reservedSmem.offset0,@object
	.size		.nv.reservedSmem.offset0,0x4
